	.headerflags	@"EF_CUDA_TEXMODE_UNIFIED EF_CUDA_64BIT_ADDRESS EF_CUDA_ACCELERATORS EF_CUDA_SM90 EF_CUDA_VIRTUAL_SM(EF_CUDA_SM90)"
	.elftype	@"ET_EXEC"


//--------------------- .nv.info                  --------------------------
	.section	.nv.info,"",@"SHT_CUDA_INFO"
	.align	4


	//----- nvinfo : EIATTR_REGCOUNT
	.align		4
        /*0000*/ 	.byte	0x04, 0x2f
        /*0002*/ 	.short	(.L_3 - .L_2)
	.align		4
.L_2:
        /*0004*/ 	.word	index@(triton_poi_fused__native_batch_norm_legit_no_training_relu_5)
        /*0008*/ 	.word	0x00000011


	//----- nvinfo : EIATTR_MIN_STACK_SIZE
	.align		4
.L_3:
        /*000c*/ 	.byte	0x04, 0x12
        /*000e*/ 	.short	(.L_5 - .L_4)
	.align		4
.L_4:
        /*0010*/ 	.word	index@(triton_poi_fused__native_batch_norm_legit_no_training_relu_5)
        /*0014*/ 	.word	0x00000000


	//----- nvinfo : EIATTR_FRAME_SIZE
	.align		4
.L_5:
        /*0018*/ 	.byte	0x04, 0x11
        /*001a*/ 	.short	(.L_7 - .L_6)
	.align		4
.L_6:
        /*001c*/ 	.word	index@(triton_poi_fused__native_batch_norm_legit_no_training_relu_5)
        /*0020*/ 	.word	0x00000000


	//----- nvinfo : EIATTR_MIN_STACK_SIZE
	.align		4
.L_7:
        /*0024*/ 	.byte	0x04, 0x12
        /*0026*/ 	.short	(.L_9 - .L_8)
	.align		4
.L_8:
        /*0028*/ 	.word	index@(triton_poi_fused__native_batch_norm_legit_no_training_relu_5)
        /*002c*/ 	.word	0x00000000
.L_9:


//--------------------- .nv.info.triton_poi_fused__native_batch_norm_legit_no_training_relu_5 --------------------------
	.section	.nv.info.triton_poi_fused__native_batch_norm_legit_no_training_relu_5,"",@"SHT_CUDA_INFO"
	.sectionflags	@""
	.align	4


	//----- nvinfo : EIATTR_CUDA_API_VERSION
	.align		4
        /*0000*/ 	.byte	0x04, 0x37
        /*0002*/ 	.short	(.L_11 - .L_10)
.L_10:
        /*0004*/ 	.word	0x0000007c


	//----- nvinfo : EIATTR_KPARAM_INFO
	.align		4
.L_11:
        /*0008*/ 	.byte	0x04, 0x17
        /*000a*/ 	.short	(.L_13 - .L_12)
.L_12:
        /*000c*/ 	.word	0x00000000
        /*0010*/ 	.short	0x0006
        /*0012*/ 	.short	0x0030
        /*0014*/ 	.byte	0x00, 0xf0, 0x11, 0x00


	//----- nvinfo : EIATTR_KPARAM_INFO
	.align		4
.L_13:
        /*0018*/ 	.byte	0x04, 0x17
        /*001a*/ 	.short	(.L_15 - .L_14)
.L_14:
        /*001c*/ 	.word	0x00000000
        /*0020*/ 	.short	0x0005
        /*0022*/ 	.short	0x0028
        /*0024*/ 	.byte	0x00, 0xf4, 0x21, 0x00


	//----- nvinfo : EIATTR_KPARAM_INFO
	.align		4
.L_15:
        /*0028*/ 	.byte	0x04, 0x17
        /*002a*/ 	.short	(.L_17 - .L_16)
.L_16:
        /*002c*/ 	.word	0x00000000
        /*0030*/ 	.short	0x0004
        /*0032*/ 	.short	0x0020
        /*0034*/ 	.byte	0x00, 0xf4, 0x21, 0x00


	//----- nvinfo : EIATTR_KPARAM_INFO
	.align		4
.L_17:
        /*0038*/ 	.byte	0x04, 0x17
        /*003a*/ 	.short	(.L_19 - .L_18)
.L_18:
        /*003c*/ 	.word	0x00000000
        /*0040*/ 	.short	0x0003
        /*0042*/ 	.short	0x0018
        /*0044*/ 	.byte	0x00, 0xf4, 0x21, 0x00


	//----- nvinfo : EIATTR_KPARAM_INFO
	.align		4
.L_19:
        /*0048*/ 	.byte	0x04, 0x17
        /*004a*/ 	.short	(.L_21 - .L_20)
.L_20:
        /*004c*/ 	.word	0x00000000
        /*0050*/ 	.short	0x0002
        /*0052*/ 	.short	0x0010
        /*0054*/ 	.byte	0x00, 0xf4, 0x21, 0x00


	//----- nvinfo : EIATTR_KPARAM_INFO
	.align		4
.L_21:
        /*0058*/ 	.byte	0x04, 0x17
        /*005a*/ 	.short	(.L_23 - .L_22)
.L_22:
        /*005c*/ 	.word	0x00000000
        /*0060*/ 	.short	0x0001
        /*0062*/ 	.short	0x0008
        /*0064*/ 	.byte	0x00, 0xf4, 0x21, 0x00


	//----- nvinfo : EIATTR_KPARAM_INFO
	.align		4
.L_23:
        /*0068*/ 	.byte	0x04, 0x17
        /*006a*/ 	.short	(.L_25 - .L_24)
.L_24:
        /*006c*/ 	.word	0x00000000
        /*0070*/ 	.short	0x0000
        /*0072*/ 	.short	0x0000
        /*0074*/ 	.byte	0x00, 0xf4, 0x21, 0x00


	//----- nvinfo : EIATTR_SPARSE_MMA_MASK
	.align		4
.L_25:
        /*0078*/ 	.byte	0x03, 0x50
        /*007a*/ 	.short	0x0000


	//----- nvinfo : EIATTR_MAXREG_COUNT
	.align		4
        /*007c*/ 	.byte	0x03, 0x1b
        /*007e*/ 	.short	0x00ff


	//----- nvinfo : EIATTR_EXIT_INSTR_OFFSETS
	.align		4
        /*0080*/ 	.byte	0x04, 0x1c
        /*0082*/ 	.short	(.L_27 - .L_26)


	//   ....[0]....
.L_26:
        /*0084*/ 	.word	0x000002b0


	//   ....[1]....
        /*0088*/ 	.word	0x000002d0


	//----- nvinfo : EIATTR_REQNTID
	.align		4
.L_27:
        /*008c*/ 	.byte	0x04, 0x10
        /*008e*/ 	.short	(.L_29 - .L_28)
.L_28:
        /*0090*/ 	.word	0x00000080
        /*0094*/ 	.word	0x00000001
        /*0098*/ 	.word	0x00000001


	//----- nvinfo : EIATTR_CBANK_PARAM_SIZE
	.align		4
.L_29:
        /*009c*/ 	.byte	0x03, 0x19
        /*009e*/ 	.short	0x0034


	//----- nvinfo : EIATTR_PARAM_CBANK
	.align		4
        /*00a0*/ 	.byte	0x04, 0x0a
        /*00a2*/ 	.short	(.L_31 - .L_30)
	.align		4
.L_30:
        /*00a4*/ 	.word	index@(.nv.constant0.triton_poi_fused__native_batch_norm_legit_no_training_relu_5)
        /*00a8*/ 	.short	0x0210
        /*00aa*/ 	.short	0x0034


	//----- nvinfo : EIATTR_SW_WAR
	.align		4
.L_31:
        /*00ac*/ 	.byte	0x04, 0x36
        /*00ae*/ 	.short	(.L_33 - .L_32)
.L_32:
        /*00b0*/ 	.word	0x00000008
.L_33:


//--------------------- .nv.callgraph             --------------------------
	.section	.nv.callgraph,"",@"SHT_CUDA_CALLGRAPH"
	.align	4
	.sectionentsize	8
	.align		4
        /*0000*/ 	.word	0x00000000
	.align		4
        /*0004*/ 	.word	0xffffffff
	.align		4
        /*0008*/ 	.word	0x00000000
	.align		4
        /*000c*/ 	.word	0xfffffffe
	.align		4
        /*0010*/ 	.word	0x00000000
	.align		4
        /*0014*/ 	.word	0xfffffffd
	.align		4
        /*0018*/ 	.word	0x00000000
	.align		4
        /*001c*/ 	.word	0xfffffffc


//--------------------- .nv.constant4             --------------------------
	.section	.nv.constant4,"a",@progbits
	.align	8
	.align		8
.nv.constant4:
        /*0000*/ 	.dword	_$_str
	.align		8
        /*0008*/ 	.dword	_$_str_$_2


//--------------------- .text.triton_poi_fused__native_batch_norm_legit_no_training_relu_5 --------------------------
	.section	.text.triton_poi_fused__native_batch_norm_legit_no_training_relu_5,"ax",@progbits
	.align	128
        .global         triton_poi_fused__native_batch_norm_legit_no_training_relu_5
        .type           triton_poi_fused__native_batch_norm_legit_no_training_relu_5,@function
        .size           triton_poi_fused__native_batch_norm_legit_no_training_relu_5,(.L_x_1 - triton_poi_fused__native_batch_norm_legit_no_training_relu_5)
        .other          triton_poi_fused__native_batch_norm_legit_no_training_relu_5,@"STO_CUDA_ENTRY STV_DEFAULT"
triton_poi_fused__native_batch_norm_legit_no_training_relu_5:
.text.triton_poi_fused__native_batch_norm_legit_no_training_relu_5:
[----:B------:R-:W0:Y:S08]  /*0000*/  LDC R1, c[0x0][0x28] ;  /* 0x00000a00ff017b82 */ /* 0x000e300000000800 */
[----:B------:R-:W1:Y:S01]  /*0010*/  LDC.64 R4, c[0x0][0x220] ;  /* 0x00008800ff047b82 */ /* 0x000e620000000a00 */
[----:B------:R-:W-:Y:S01]  /*0020*/  ULDC.64 UR4, c[0x0][0x208] ;  /* 0x0000820000047ab9 */ /* 0x000fe20000000a00 */
[----:B------:R-:W2:Y:S01]  /*0030*/  S2R R0, SR_TID.X ;  /* 0x0000000000007919 */ /* 0x000ea20000002100 */
[----:B------:R-:W3:Y:S05]  /*0040*/  S2R R3, SR_CTAID.X ;  /* 0x0000000000037919 */ /* 0x000eea0000002500 */
[----:B------:R-:W4:Y:S01]  /*0050*/  LDC.64 R12, c[0x0][0x210] ;  /* 0x00008400ff0c7b82 */ /* 0x000f220000000a00 */
[----:B-1----:R4:W5:Y:S07]  /*0060*/  LDG.E R14, desc[UR4][R4.64] ;  /* 0x00000004040e7981 */ /* 0x00296e000c1e1900 */
[----:B------:R-:W1:Y:S08]  /*0070*/  LDC.64 R6, c[0x0][0x218] ;  /* 0x00008600ff067b82 */ /* 0x000e700000000a00 */
[----:B------:R-:W1:Y:S01]  /*0080*/  LDC.64 R8, c[0x0][0x228] ;  /* 0x00008a00ff087b82 */ /* 0x000e620000000a00 */
[----:B--2---:R-:W-:-:S04]  /*0090*/  SHF.L.U32 R0, R0, 0x1, RZ ;  /* 0x0000000100007819 */ /* 0x004fc800000006ff */
[----:B------:R-:W-:-:S03]  /*00a0*/  LOP3.LUT R0, R0, 0xfe, RZ, 0xc0, !PT ;  /* 0x000000fe00007812 */ /* 0x000fc600078ec0ff */
[----:B------:R-:W2:Y:S01]  /*00b0*/  LDC.64 R10, c[0x0][0x230] ;  /* 0x00008c00ff0a7b82 */ /* 0x000ea20000000a00 */
[----:B---3--:R-:W-:Y:S02]  /*00c0*/  LEA R0, R3, R0, 0x8 ;  /* 0x0000000003007211 */ /* 0x008fe400078e40ff */
[----:B------:R-:W-:Y:S02]  /*00d0*/  CS2R R2, SRZ ;  /* 0x0000000000027805 */ /* 0x000fe4000001ff00 */
[C---:B------:R-:W-:Y:S01]  /*00e0*/  ISETP.GE.AND P0, PT, R0.reuse, 0xc4, PT ;  /* 0x000000c40000780c */ /* 0x040fe20003f06270 */
[C---:B----4-:R-:W-:Y:S01]  /*00f0*/  IMAD.WIDE R4, R0.reuse, 0x4, R12 ;  /* 0x0000000400047825 */ /* 0x050fe200078e020c */
[----:B-1----:R1:W3:Y:S04]  /*0100*/  LDG.E R6, desc[UR4][R6.64] ;  /* 0x0000000406067981 */ /* 0x0022e8000c1e1900 */
[----:B0-----:R-:W4:Y:S07]  /*0110*/  LDG.E R8, desc[UR4][R8.64] ;  /* 0x0000000408087981 */ /* 0x001f2e000c1e1900 */
[----:B------:R0:W3:Y:S04]  /*0120*/  @!P0 LDG.E.64 R2, desc[UR4][R4.64] ;  /* 0x0000000404028981 */ /* 0x0000e8000c1e1b00 */
[----:B--2---:R-:W4:Y:S01]  /*0130*/  LDG.E R11, desc[UR4][R10.64] ;  /* 0x000000040a0b7981 */ /* 0x004f22000c1e1900 */
[----:B-1----:R-:W-:Y:S01]  /*0140*/  HFMA2.MMA R7, -RZ, RZ, 1.625, 0 ;  /* 0x3e800000ff077435 */ /* 0x002fe200000001ff */
[----:B0-----:R-:W0:Y:S02]  /*0150*/  LDC.64 R4, c[0x0][0x238] ;  /* 0x00008e00ff047b82 */ /* 0x001e240000000a00 */
[----:B0-----:R-:W-:-:S04]  /*0160*/  IMAD.WIDE R4, R0, 0x4, R4 ;  /* 0x0000000400047825 */ /* 0x001fc800078e0204 */
[----:B-----5:R-:W-:-:S04]  /*0170*/  FADD R14, R14, 9.9999997473787516356e-06 ;  /* 0x3727c5ac0e0e7421 */ /* 0x020fc80000000000 */
[----:B------:R-:W0:Y:S02]  /*0180*/  MUFU.SQRT R12, R14 ;  /* 0x0000000e000c7308 */ /* 0x000e240000002000 */
[C---:B0-----:R-:W-:Y:S02]  /*0190*/  FSETP.GT.AND P1, PT, R12.reuse, 8.50705917302346158658e+37, PT ;  /* 0x7e8000000c00780b */ /* 0x041fe40003f24000 */
[----:B------:R-:W-:-:S11]  /*01a0*/  FSETP.GEU.AND P2, PT, R12, 1.175494350822287508e-38, PT ;  /* 0x008000000c00780b */ /* 0x000fd60003f4e000 */
[----:B------:R-:W-:-:S04]  /*01b0*/  @P1 FMUL R12, R12, 0.25 ;  /* 0x3e8000000c0c1820 */ /* 0x000fc80000400000 */
[----:B------:R-:W-:-:S06]  /*01c0*/  @!P2 FMUL R12, R12, 16777216 ;  /* 0x4b8000000c0ca820 */ /* 0x000fcc0000400000 */
[----:B------:R-:W0:Y:S01]  /*01d0*/  MUFU.RCP R12, R12 ;  /* 0x0000000c000c7308 */ /* 0x000e220000001000 */
[----:B------:R-:W-:Y:S01]  /*01e0*/  FSEL R7, R7, 1, P1 ;  /* 0x3f80000007077808 */ /* 0x000fe20000800000 */
[----:B---3--:R-:W-:-:S04]  /*01f0*/  FADD R2, -R6, R2 ;  /* 0x0000000206027221 */ /* 0x008fc80000000100 */
[----:B------:R-:W-:Y:S01]  /*0200*/  @!P2 FMUL R7, R7, 16777216 ;  /* 0x4b8000000707a820 */ /* 0x000fe20000400000 */
[----:B------:R-:W-:-:S03]  /*0210*/  FADD R3, -R6, R3 ;  /* 0x0000000306037221 */ /* 0x000fc60000000100 */
[----:B0-----:R-:W-:-:S04]  /*0220*/  FMUL R7, R12, R7 ;  /* 0x000000070c077220 */ /* 0x001fc80000400000 */
[-C--:B------:R-:W-:Y:S01]  /*0230*/  FMUL R2, R2, R7.reuse ;  /* 0x0000000702027220 */ /* 0x080fe20000400000 */
[----:B------:R-:W-:-:S03]  /*0240*/  FMUL R6, R3, R7 ;  /* 0x0000000703067220 */ /* 0x000fc60000400000 */
[C-C-:B----4-:R-:W-:Y:S01]  /*0250*/  FFMA R2, R8.reuse, R2, R11.reuse ;  /* 0x0000000208027223 */ /* 0x150fe2000000000b */
[----:B------:R-:W-:-:S04]  /*0260*/  FFMA R6, R8, R6, R11 ;  /* 0x0000000608067223 */ /* 0x000fc8000000000b */
[----:B------:R-:W-:Y:S02]  /*0270*/  FSETP.GEU.AND P1, PT, R2, RZ, PT ;  /* 0x000000ff0200720b */ /* 0x000fe40003f2e000 */
[----:B------:R-:W-:Y:S02]  /*0280*/  FSETP.GEU.AND P2, PT, R6, RZ, PT ;  /* 0x000000ff0600720b */ /* 0x000fe40003f4e000 */
[----:B------:R-:W-:Y:S02]  /*0290*/  FSEL R2, R2, RZ, P1 ;  /* 0x000000ff02027208 */ /* 0x000fe40000800000 */
[----:B------:R-:W-:Y:S01]  /*02a0*/  FSEL R3, R6, RZ, P2 ;  /* 0x000000ff06037208 */ /* 0x000fe20001000000 */
[----:B------:R-:W-:Y:S08]  /*02b0*/  @P0 EXIT ;  /* 0x000000000000094d */ /* 0x000ff00003800000 */
[----:B------:R-:W-:Y:S01]  /*02c0*/  STG.E.64 desc[UR4][R4.64], R2 ;  /* 0x0000000204007986 */ /* 0x000fe2000c101b04 */
[----:B------:R-:W-:Y:S05]  /*02d0*/  EXIT ;  /* 0x000000000000794d */ /* 0x000fea0003800000 */
.L_x_0:
[----:B------:R-:W-:-:S00]  /*02e0*/  BRA `(.L_x_0) ;  /* 0xfffffffc00fc7947 */ /* 0x000fc0000383ffff */
[----:B------:R-:W-:-:S00]  /*02f0*/  NOP ;  /* 0x0000000000007918 */ /* 0x000fc00000000000 */
        /* <DEDUP_REMOVED lines=8> */
.L_x_1:


//--------------------- .nv.global.init           --------------------------
	.section	.nv.global.init,"aw",@progbits
.nv.global.init:
	.type		_$_str,@object
	.size		_$_str,(_$_str_$_2 - _$_str)
_$_str:
        /*0000*/ 	.byte	0x5f, 0x5f, 0x43, 0x55, 0x44, 0x41, 0x5f, 0x46, 0x54, 0x5a, 0x00
	.type		_$_str_$_2,@object
	.size		_$_str_$_2,(.L_1 - _$_str_$_2)
_$_str_$_2:
        /*000b*/ 	.byte	0x5f, 0x5f, 0x43, 0x55, 0x44, 0x41, 0x5f, 0x50, 0x52, 0x45, 0x43, 0x5f, 0x53, 0x51, 0x52, 0x54
        /*001b*/ 	.byte	0x00
.L_1:


//--------------------- .nv.constant0.triton_poi_fused__native_batch_norm_legit_no_training_relu_5 --------------------------
	.section	.nv.constant0.triton_poi_fused__native_batch_norm_legit_no_training_relu_5,"a",@progbits
	.sectionflags	@""
	.align	4
.nv.constant0.triton_poi_fused__native_batch_norm_legit_no_training_relu_5:
	.zero		580
